//
// Generated by NVIDIA NVVM Compiler
//
// Compiler Build ID: CL-36424714
// Cuda compilation tools, release 13.0, V13.0.88
// Based on NVVM 20.0.0
//

.version 9.0
.target sm_100
.address_size 64

	// .globl	_Z25vec_copy_from_indices_f64PdPKdPKii

.visible .entry _Z25vec_copy_from_indices_f64PdPKdPKii(
	.param .u64 .ptr .align 1 _Z25vec_copy_from_indices_f64PdPKdPKii_param_0,
	.param .u64 .ptr .align 1 _Z25vec_copy_from_indices_f64PdPKdPKii_param_1,
	.param .u64 .ptr .align 1 _Z25vec_copy_from_indices_f64PdPKdPKii_param_2,
	.param .u32 _Z25vec_copy_from_indices_f64PdPKdPKii_param_3
)
{
	.reg .pred 	%p<3>;
	.reg .b32 	%r<12>;
	.reg .b64 	%rd<12>;
	.reg .b64 	%fd<2>;

	ld.param.u64 	%rd4, [_Z25vec_copy_from_indices_f64PdPKdPKii_param_0];
	ld.param.u64 	%rd5, [_Z25vec_copy_from_indices_f64PdPKdPKii_param_1];
	ld.param.u64 	%rd6, [_Z25vec_copy_from_indices_f64PdPKdPKii_param_2];
	ld.param.u32 	%r6, [_Z25vec_copy_from_indices_f64PdPKdPKii_param_3];
	mov.u32 	%r7, %ctaid.x;
	mov.u32 	%r1, %ntid.x;
	mov.u32 	%r8, %tid.x;
	mad.lo.s32 	%r11, %r7, %r1, %r8;
	setp.ge.s32 	%p1, %r11, %r6;
	@%p1 bra 	$L__BB0_3;
	mov.u32 	%r9, %nctaid.x;
	mul.lo.s32 	%r3, %r1, %r9;
	cvta.to.global.u64 	%rd1, %rd6;
	cvta.to.global.u64 	%rd2, %rd5;
	cvta.to.global.u64 	%rd3, %rd4;
$L__BB0_2:
	mul.wide.s32 	%rd7, %r11, 4;
	add.s64 	%rd8, %rd1, %rd7;
	ld.global.nc.u32 	%r10, [%rd8];
	mul.wide.s32 	%rd9, %r10, 8;
	add.s64 	%rd10, %rd2, %rd9;
	ld.global.nc.f64 	%fd1, [%rd10];
	add.s64 	%rd11, %rd3, %rd9;
	st.global.f64 	[%rd11], %fd1;
	add.s32 	%r11, %r11, %r3;
	setp.lt.s32 	%p2, %r11, %r6;
	@%p2 bra 	$L__BB0_2;
$L__BB0_3:
	ret;

}


// ===== COMPILED SASS (sm_100) =====

	.target	sm_100

	.elftype	@"ET_EXEC"


//--------------------- .note.nv.tkinfo           --------------------------
	.section	.note.nv.tkinfo,"",@"SHT_NOTE"
	.sectionflags	@"SHF_NOTE_NV_TKINFO"
	.tkinfo
        /*0018*/ 	.word	0x00000002
        /*0030*/ 	.string	""
        /*0030*/ 	.string	"ptxas"
        /*0030*/ 	.string	"Cuda compilation tools, release 13.0, V13.0.88"
        /*0030*/ 	.string	"Build cuda_13.0.r13.0/compiler.36424714_0"
        /*0030*/ 	.string	"-arch sm_100 -m 64 "



//--------------------- .note.nv.cuinfo           --------------------------
	.section	.note.nv.cuinfo,"",@"SHT_NOTE"
	.sectionflags	@"SHF_NOTE_NV_CUINFO"
        /*0018*/ 	.short	0x0002
        /*001a*/ 	.short	0x0064
        /*001c*/ 	.short	0x0082
	.zero		2


//--------------------- .nv.info                  --------------------------
	.section	.nv.info,"",@"SHT_CUDA_INFO"
	.align	4


	//----- nvinfo : EIATTR_REGCOUNT
	.align		4
        /*0000*/ 	.byte	0x04, 0x2f
        /*0002*/ 	.short	(.L_1 - .L_0)
	.align		4
.L_0:
        /*0004*/ 	.word	index@(_Z25vec_copy_from_indices_f64PdPKdPKii)
        /*0008*/ 	.word	0x00000012


	//----- nvinfo : EIATTR_FRAME_SIZE
	.align		4
.L_1:
        /*000c*/ 	.byte	0x04, 0x11
        /*000e*/ 	.short	(.L_3 - .L_2)
	.align		4
.L_2:
        /*0010*/ 	.word	index@(_Z25vec_copy_from_indices_f64PdPKdPKii)
        /*0014*/ 	.word	0x00000000


	//----- nvinfo : EIATTR_MIN_STACK_SIZE
	.align		4
.L_3:
        /*0018*/ 	.byte	0x04, 0x12
        /*001a*/ 	.short	(.L_5 - .L_4)
	.align		4
.L_4:
        /*001c*/ 	.word	index@(_Z25vec_copy_from_indices_f64PdPKdPKii)
        /*0020*/ 	.word	0x00000000
.L_5:


//--------------------- .nv.compat                --------------------------
	.section	.nv.compat,"",@"SHT_CUDA_COMPAT_INFO"
	.align	4
        /*0000*/ 	.byte	0x02, 0x09, 0x00, 0x00, 0x02, 0x02, 0x01, 0x00, 0x02, 0x05, 0x05, 0x00, 0x03, 0x07, 0x01, 0x01
        /*0010*/ 	.byte	0x02, 0x03, 0x00, 0x00, 0x02, 0x06, 0x01, 0x00, 0x04, 0x0b, 0x08, 0x00, 0x09, 0x00, 0x00, 0x00
        /*0020*/ 	.byte	0x00, 0x00, 0x00, 0x00


//--------------------- .nv.info._Z25vec_copy_from_indices_f64PdPKdPKii --------------------------
	.section	.nv.info._Z25vec_copy_from_indices_f64PdPKdPKii,"",@"SHT_CUDA_INFO"
	.sectionflags	@""
	.align	4


	//----- nvinfo : EIATTR_CUDA_API_VERSION
	.align		4
        /*0000*/ 	.byte	0x04, 0x37
        /*0002*/ 	.short	(.L_7 - .L_6)
.L_6:
        /*0004*/ 	.word	0x00000082


	//----- nvinfo : EIATTR_KPARAM_INFO
	.align		4
.L_7:
        /*0008*/ 	.byte	0x04, 0x17
        /*000a*/ 	.short	(.L_9 - .L_8)
.L_8:
        /*000c*/ 	.word	0x00000000
        /*0010*/ 	.short	0x0003
        /*0012*/ 	.short	0x0018
        /*0014*/ 	.byte	0x00, 0xf0, 0x11, 0x00


	//----- nvinfo : EIATTR_KPARAM_INFO
	.align		4
.L_9:
        /*0018*/ 	.byte	0x04, 0x17
        /*001a*/ 	.short	(.L_11 - .L_10)
.L_10:
        /*001c*/ 	.word	0x00000000
        /*0020*/ 	.short	0x0002
        /*0022*/ 	.short	0x0010
        /*0024*/ 	.byte	0x00, 0xf5, 0x21, 0x00


	//----- nvinfo : EIATTR_KPARAM_INFO
	.align		4
.L_11:
        /*0028*/ 	.byte	0x04, 0x17
        /*002a*/ 	.short	(.L_13 - .L_12)
.L_12:
        /*002c*/ 	.word	0x00000000
        /*0030*/ 	.short	0x0001
        /*0032*/ 	.short	0x0008
        /*0034*/ 	.byte	0x00, 0xf5, 0x21, 0x00


	//----- nvinfo : EIATTR_KPARAM_INFO
	.align		4
.L_13:
        /*0038*/ 	.byte	0x04, 0x17
        /*003a*/ 	.short	(.L_15 - .L_14)
.L_14:
        /*003c*/ 	.word	0x00000000
        /*0040*/ 	.short	0x0000
        /*0042*/ 	.short	0x0000
        /*0044*/ 	.byte	0x00, 0xf5, 0x21, 0x00


	//----- nvinfo : EIATTR_SPARSE_MMA_MASK
	.align		4
.L_15:
        /*0048*/ 	.byte	0x03, 0x50
        /*004a*/ 	.short	0x0000


	//----- nvinfo : EIATTR_MAXREG_COUNT
	.align		4
        /*004c*/ 	.byte	0x03, 0x1b
        /*004e*/ 	.short	0x00ff


	//----- nvinfo : EIATTR_MERCURY_ISA_VERSION
	.align		4
        /*0050*/ 	.byte	0x03, 0x5f
        /*0052*/ 	.short	0x0101


	//----- nvinfo : EIATTR_VRC_CTA_INIT_COUNT
	.align		4
        /*0054*/ 	.byte	0x02, 0x4a
	.zero		1
	.zero		1


	//----- nvinfo : EIATTR_EXIT_INSTR_OFFSETS
	.align		4
        /*0058*/ 	.byte	0x04, 0x1c
        /*005a*/ 	.short	(.L_17 - .L_16)


	//   ....[0]....
.L_16:
        /*005c*/ 	.word	0x00000070


	//   ....[1]....
        /*0060*/ 	.word	0x00000170


	//----- nvinfo : EIATTR_CRS_STACK_SIZE
	.align		4
.L_17:
        /*0064*/ 	.byte	0x04, 0x1e
        /*0066*/ 	.short	(.L_19 - .L_18)
.L_18:
        /*0068*/ 	.word	0x00000000


	//----- nvinfo : EIATTR_CBANK_PARAM_SIZE
	.align		4
.L_19:
        /*006c*/ 	.byte	0x03, 0x19
        /*006e*/ 	.short	0x001c


	//----- nvinfo : EIATTR_PARAM_CBANK
	.align		4
        /*0070*/ 	.byte	0x04, 0x0a
        /*0072*/ 	.short	(.L_21 - .L_20)
	.align		4
.L_20:
        /*0074*/ 	.word	index@(.nv.constant0._Z25vec_copy_from_indices_f64PdPKdPKii)
        /*0078*/ 	.short	0x0380
        /*007a*/ 	.short	0x001c


	//----- nvinfo : EIATTR_SW_WAR
	.align		4
.L_21:
        /*007c*/ 	.byte	0x04, 0x36
        /*007e*/ 	.short	(.L_23 - .L_22)
.L_22:
        /*0080*/ 	.word	0x00000008
.L_23:


//--------------------- .nv.callgraph             --------------------------
	.section	.nv.callgraph,"",@"SHT_CUDA_CALLGRAPH"
	.align	4
	.sectionentsize	8
	.align		4
        /*0000*/ 	.word	0x00000000
	.align		4
        /*0004*/ 	.word	0xffffffff
	.align		4
        /*0008*/ 	.word	0x00000000
	.align		4
        /*000c*/ 	.word	0xfffffffe
	.align		4
        /*0010*/ 	.word	0x00000000
	.align		4
        /*0014*/ 	.word	0xfffffffd
	.align		4
        /*0018*/ 	.word	0x00000000
	.align		4
        /*001c*/ 	.word	0xfffffffc


//--------------------- .text._Z25vec_copy_from_indices_f64PdPKdPKii --------------------------
	.section	.text._Z25vec_copy_from_indices_f64PdPKdPKii,"ax",@progbits
	.align	128
        .global         _Z25vec_copy_from_indices_f64PdPKdPKii
        .type           _Z25vec_copy_from_indices_f64PdPKdPKii,@function
        .size           _Z25vec_copy_from_indices_f64PdPKdPKii,(.L_x_2 - _Z25vec_copy_from_indices_f64PdPKdPKii)
        .other          _Z25vec_copy_from_indices_f64PdPKdPKii,@"STO_CUDA_ENTRY STV_DEFAULT"
_Z25vec_copy_from_indices_f64PdPKdPKii:
.text._Z25vec_copy_from_indices_f64PdPKdPKii:
[----:B------:R-:W-:Y:S01]  /*0000*/  LDC R1, c[0x0][0x37c] ;  /* 0x0000df00ff017b82 */ /* 0x000fe20000000800 */
[----:B------:R-:W0:Y:S07]  /*0010*/  S2R R0, SR_TID.X ;  /* 0x0000000000007919 */ /* 0x000e2e0000002100 */
[----:B------:R-:W0:Y:S01]  /*0020*/  S2UR UR4, SR_CTAID.X ;  /* 0x00000000000479c3 */ /* 0x000e220000002500 */
[----:B------:R-:W1:Y:S07]  /*0030*/  LDCU UR5, c[0x0][0x398] ;  /* 0x00007300ff0577ac */ /* 0x000e6e0008000800 */
[----:B------:R-:W0:Y:S02]  /*0040*/  LDC R15, c[0x0][0x360] ;  /* 0x0000d800ff0f7b82 */ /* 0x000e240000000800 */
[----:B0-----:R-:W-:-:S05]  /*0050*/  IMAD R0, R15, UR4, R0 ;  /* 0x000000040f007c24 */ /* 0x001fca000f8e0200 */
[----:B-1----:R-:W-:-:S13]  /*0060*/  ISETP.GE.AND P0, PT, R0, UR5, PT ;  /* 0x0000000500007c0c */ /* 0x002fda000bf06270 */
[----:B------:R-:W-:Y:S05]  /*0070*/  @P0 EXIT ;  /* 0x000000000000094d */ /* 0x000fea0003800000 */
[----:B------:R-:W0:Y:S01]  /*0080*/  LDC.64 R8, c[0x0][0x390] ;  /* 0x0000e400ff087b82 */ /* 0x000e220000000a00 */
[----:B------:R-:W1:Y:S01]  /*0090*/  LDCU UR4, c[0x0][0x370] ;  /* 0x00006e00ff0477ac */ /* 0x000e620008000800 */
[----:B------:R-:W2:Y:S06]  /*00a0*/  LDCU.64 UR6, c[0x0][0x358] ;  /* 0x00006b00ff0677ac */ /* 0x000eac0008000a00 */
[----:B------:R-:W3:Y:S08]  /*00b0*/  LDC.64 R12, c[0x0][0x380] ;  /* 0x0000e000ff0c7b82 */ /* 0x000ef00000000a00 */
[----:B------:R-:W4:Y:S01]  /*00c0*/  LDC.64 R10, c[0x0][0x388] ;  /* 0x0000e200ff0a7b82 */ /* 0x000f220000000a00 */
[----:B-1----:R-:W-:-:S07]  /*00d0*/  IMAD R15, R15, UR4, RZ ;  /* 0x000000040f0f7c24 */ /* 0x002fce000f8e02ff */
.L_x_0:
[----:B0-----:R-:W-:-:S06]  /*00e0*/  IMAD.WIDE R2, R0, 0x4, R8 ;  /* 0x0000000400027825 */ /* 0x001fcc00078e0208 */
[----:B--2---:R-:W4:Y:S02]  /*00f0*/  LDG.E.CONSTANT R3, desc[UR6][R2.64] ;  /* 0x0000000602037981 */ /* 0x004f24000c1e9900 */
[----:B-1--4-:R-:W-:-:S06]  /*0100*/  IMAD.WIDE R4, R3, 0x8, R10 ;  /* 0x0000000803047825 */ /* 0x012fcc00078e020a */
[----:B------:R-:W2:Y:S01]  /*0110*/  LDG.E.64.CONSTANT R4, desc[UR6][R4.64] ;  /* 0x0000000604047981 */ /* 0x000ea2000c1e9b00 */
[----:B---3--:R-:W-:Y:S01]  /*0120*/  IMAD.WIDE R6, R3, 0x8, R12 ;  /* 0x0000000803067825 */ /* 0x008fe200078e020c */
[----:B------:R-:W-:-:S04]  /*0130*/  IADD3 R0, PT, PT, R15, R0, RZ ;  /* 0x000000000f007210 */ /* 0x000fc80007ffe0ff */
[----:B------:R-:W-:Y:S01]  /*0140*/  ISETP.GE.AND P0, PT, R0, UR5, PT ;  /* 0x0000000500007c0c */ /* 0x000fe2000bf06270 */
[----:B--2---:R1:W-:-:S12]  /*0150*/  STG.E.64 desc[UR6][R6.64], R4 ;  /* 0x0000000406007986 */ /* 0x0043d8000c101b06 */
[----:B------:R-:W-:Y:S05]  /*0160*/  @!P0 BRA `(.L_x_0) ;  /* 0xfffffffc00dc8947 */ /* 0x000fea000383ffff */
[----:B------:R-:W-:Y:S05]  /*0170*/  EXIT ;  /* 0x000000000000794d */ /* 0x000fea0003800000 */
.L_x_1:
[----:B------:R-:W-:-:S00]  /*0180*/  BRA `(.L_x_1) ;  /* 0xfffffffc00fc7947 */ /* 0x000fc0000383ffff */
[----:B------:R-:W-:-:S00]  /*0190*/  NOP ;  /* 0x0000000000007918 */ /* 0x000fc00000000000 */
        /* <DEDUP_REMOVED lines=14> */
.L_x_2:


//--------------------- .nv.shared.reserved.0     --------------------------
	.section	.nv.shared.reserved.0,"aw",@nobits
	.weak		__nv_reservedSMEM_offset_0_alias
	.size		__nv_reservedSMEM_offset_0_alias, 0, 64
	.other		__nv_reservedSMEM_offset_0_alias,@"STO_CUDA_RESERVED_SHARED STV_DEFAULT"
__nv_reservedSMEM_offset_0_alias:
	.zero		0
	.zero		64


//--------------------- .nv.constant0._Z25vec_copy_from_indices_f64PdPKdPKii --------------------------
	.section	.nv.constant0._Z25vec_copy_from_indices_f64PdPKdPKii,"a",@progbits
	.sectionflags	@""
	.align	4
.nv.constant0._Z25vec_copy_from_indices_f64PdPKdPKii:
	.zero		924


//--------------------- SYMBOLS --------------------------

	.type		.nv.reservedSmem.offset0,@object
	.size		.nv.reservedSmem.offset0,0x4
